//
// Generated by NVIDIA NVVM Compiler
//
// Compiler Build ID: CL-36424714
// Cuda compilation tools, release 13.0, V13.0.88
// Based on NVVM 20.0.0
//

.version 9.0
.target sm_100
.address_size 64

	// .globl	_Z21divergent_branch_demoPi

.visible .entry _Z21divergent_branch_demoPi(
	.param .u64 .ptr .align 1 _Z21divergent_branch_demoPi_param_0
)
{
	.reg .pred 	%p<3>;
	.reg .b16 	%rs<5>;
	.reg .b32 	%r<9>;
	.reg .b64 	%rd<5>;

	ld.param.u64 	%rd1, [_Z21divergent_branch_demoPi_param_0];
	mov.u32 	%r5, %ctaid.x;
	mov.u32 	%r6, %ntid.x;
	mov.u32 	%r7, %tid.x;
	mad.lo.s32 	%r1, %r5, %r6, %r7;
	cvt.u16.u32 	%rs2, %r7;
	mul.hi.u16 	%rs3, %rs2, 21846;
	mul.lo.s16 	%rs4, %rs3, 3;
	sub.s16 	%rs1, %rs2, %rs4;
	setp.eq.s16 	%p1, %rs1, 0;
	mov.u32 	%r8, %r1;
	@%p1 bra 	$L__BB0_4;
	setp.ne.s16 	%p2, %rs1, 1;
	@%p2 bra 	$L__BB0_3;
	shl.b32 	%r8, %r1, 1;
	bra.uni 	$L__BB0_4;
$L__BB0_3:
	mul.lo.s32 	%r8, %r1, 3;
$L__BB0_4:
	cvta.to.global.u64 	%rd2, %rd1;
	mul.wide.s32 	%rd3, %r1, 4;
	add.s64 	%rd4, %rd2, %rd3;
	st.global.u32 	[%rd4], %r8;
	ret;

}


// ===== COMPILED SASS (sm_100) =====

	.target	sm_100

	.elftype	@"ET_EXEC"


//--------------------- .note.nv.tkinfo           --------------------------
	.section	.note.nv.tkinfo,"",@"SHT_NOTE"
	.sectionflags	@"SHF_NOTE_NV_TKINFO"
	.tkinfo
        /*0018*/ 	.word	0x00000002
        /*0030*/ 	.string	""
        /*0030*/ 	.string	"ptxas"
        /*0030*/ 	.string	"Cuda compilation tools, release 13.0, V13.0.88"
        /*0030*/ 	.string	"Build cuda_13.0.r13.0/compiler.36424714_0"
        /*0030*/ 	.string	"-arch sm_100 -m 64 "



//--------------------- .note.nv.cuinfo           --------------------------
	.section	.note.nv.cuinfo,"",@"SHT_NOTE"
	.sectionflags	@"SHF_NOTE_NV_CUINFO"
        /*0018*/ 	.short	0x0002
        /*001a*/ 	.short	0x0064
        /*001c*/ 	.short	0x0082
	.zero		2


//--------------------- .nv.info                  --------------------------
	.section	.nv.info,"",@"SHT_CUDA_INFO"
	.align	4


	//----- nvinfo : EIATTR_REGCOUNT
	.align		4
        /*0000*/ 	.byte	0x04, 0x2f
        /*0002*/ 	.short	(.L_1 - .L_0)
	.align		4
.L_0:
        /*0004*/ 	.word	index@(_Z21divergent_branch_demoPi)
        /*0008*/ 	.word	0x0000000a


	//----- nvinfo : EIATTR_FRAME_SIZE
	.align		4
.L_1:
        /*000c*/ 	.byte	0x04, 0x11
        /*000e*/ 	.short	(.L_3 - .L_2)
	.align		4
.L_2:
        /*0010*/ 	.word	index@(_Z21divergent_branch_demoPi)
        /*0014*/ 	.word	0x00000000


	//----- nvinfo : EIATTR_MIN_STACK_SIZE
	.align		4
.L_3:
        /*0018*/ 	.byte	0x04, 0x12
        /*001a*/ 	.short	(.L_5 - .L_4)
	.align		4
.L_4:
        /*001c*/ 	.word	index@(_Z21divergent_branch_demoPi)
        /*0020*/ 	.word	0x00000000
.L_5:


//--------------------- .nv.compat                --------------------------
	.section	.nv.compat,"",@"SHT_CUDA_COMPAT_INFO"
	.align	4
        /*0000*/ 	.byte	0x02, 0x09, 0x00, 0x00, 0x02, 0x02, 0x01, 0x00, 0x02, 0x05, 0x05, 0x00, 0x03, 0x07, 0x01, 0x01
        /*0010*/ 	.byte	0x02, 0x03, 0x00, 0x00, 0x02, 0x06, 0x01, 0x00, 0x04, 0x0b, 0x08, 0x00, 0x09, 0x00, 0x00, 0x00
        /*0020*/ 	.byte	0x00, 0x00, 0x00, 0x00


//--------------------- .nv.info._Z21divergent_branch_demoPi --------------------------
	.section	.nv.info._Z21divergent_branch_demoPi,"",@"SHT_CUDA_INFO"
	.sectionflags	@""
	.align	4


	//----- nvinfo : EIATTR_CUDA_API_VERSION
	.align		4
        /*0000*/ 	.byte	0x04, 0x37
        /*0002*/ 	.short	(.L_7 - .L_6)
.L_6:
        /*0004*/ 	.word	0x00000082


	//----- nvinfo : EIATTR_KPARAM_INFO
	.align		4
.L_7:
        /*0008*/ 	.byte	0x04, 0x17
        /*000a*/ 	.short	(.L_9 - .L_8)
.L_8:
        /*000c*/ 	.word	0x00000000
        /*0010*/ 	.short	0x0000
        /*0012*/ 	.short	0x0000
        /*0014*/ 	.byte	0x00, 0xf5, 0x21, 0x00


	//----- nvinfo : EIATTR_SPARSE_MMA_MASK
	.align		4
.L_9:
        /*0018*/ 	.byte	0x03, 0x50
        /*001a*/ 	.short	0x0000


	//----- nvinfo : EIATTR_MAXREG_COUNT
	.align		4
        /*001c*/ 	.byte	0x03, 0x1b
        /*001e*/ 	.short	0x00ff


	//----- nvinfo : EIATTR_MERCURY_ISA_VERSION
	.align		4
        /*0020*/ 	.byte	0x03, 0x5f
        /*0022*/ 	.short	0x0101


	//----- nvinfo : EIATTR_VRC_CTA_INIT_COUNT
	.align		4
        /*0024*/ 	.byte	0x02, 0x4a
	.zero		1
	.zero		1


	//----- nvinfo : EIATTR_EXIT_INSTR_OFFSETS
	.align		4
        /*0028*/ 	.byte	0x04, 0x1c
        /*002a*/ 	.short	(.L_11 - .L_10)


	//   ....[0]....
.L_10:
        /*002c*/ 	.word	0x000001a0


	//----- nvinfo : EIATTR_CRS_STACK_SIZE
	.align		4
.L_11:
        /*0030*/ 	.byte	0x04, 0x1e
        /*0032*/ 	.short	(.L_13 - .L_12)
.L_12:
        /*0034*/ 	.word	0x00000000


	//----- nvinfo : EIATTR_CBANK_PARAM_SIZE
	.align		4
.L_13:
        /*0038*/ 	.byte	0x03, 0x19
        /*003a*/ 	.short	0x0008


	//----- nvinfo : EIATTR_PARAM_CBANK
	.align		4
        /*003c*/ 	.byte	0x04, 0x0a
        /*003e*/ 	.short	(.L_15 - .L_14)
	.align		4
.L_14:
        /*0040*/ 	.word	index@(.nv.constant0._Z21divergent_branch_demoPi)
        /*0044*/ 	.short	0x0380
        /*0046*/ 	.short	0x0008


	//----- nvinfo : EIATTR_SW_WAR
	.align		4
.L_15:
        /*0048*/ 	.byte	0x04, 0x36
        /*004a*/ 	.short	(.L_17 - .L_16)
.L_16:
        /*004c*/ 	.word	0x00000008
.L_17:


//--------------------- .nv.callgraph             --------------------------
	.section	.nv.callgraph,"",@"SHT_CUDA_CALLGRAPH"
	.align	4
	.sectionentsize	8
	.align		4
        /*0000*/ 	.word	0x00000000
	.align		4
        /*0004*/ 	.word	0xffffffff
	.align		4
        /*0008*/ 	.word	0x00000000
	.align		4
        /*000c*/ 	.word	0xfffffffe
	.align		4
        /*0010*/ 	.word	0x00000000
	.align		4
        /*0014*/ 	.word	0xfffffffd
	.align		4
        /*0018*/ 	.word	0x00000000
	.align		4
        /*001c*/ 	.word	0xfffffffc


//--------------------- .text._Z21divergent_branch_demoPi --------------------------
	.section	.text._Z21divergent_branch_demoPi,"ax",@progbits
	.align	128
        .global         _Z21divergent_branch_demoPi
        .type           _Z21divergent_branch_demoPi,@function
        .size           _Z21divergent_branch_demoPi,(.L_x_3 - _Z21divergent_branch_demoPi)
        .other          _Z21divergent_branch_demoPi,@"STO_CUDA_ENTRY STV_DEFAULT"
_Z21divergent_branch_demoPi:
.text._Z21divergent_branch_demoPi:
[----:B------:R-:W-:Y:S01]  /*0000*/  LDC R1, c[0x0][0x37c] ;  /* 0x0000df00ff017b82 */ /* 0x000fe20000000800 */
[----:B------:R-:W0:Y:S07]  /*0010*/  S2R R4, SR_TID.X ;  /* 0x0000000000047919 */ /* 0x000e2e0000002100 */
[----:B------:R-:W1:Y:S01]  /*0020*/  S2UR UR6, SR_CTAID.X ;  /* 0x00000000000679c3 */ /* 0x000e620000002500 */
[----:B------:R-:W2:Y:S01]  /*0030*/  LDCU.64 UR4, c[0x0][0x358] ;  /* 0x00006b00ff0477ac */ /* 0x000ea20008000a00 */
[----:B------:R-:W-:Y:S06]  /*0040*/  BSSY.RECONVERGENT B0, `(.L_x_0) ;  /* 0x0000014000007945 */ /* 0x000fec0003800200 */
[----:B------:R-:W1:Y:S08]  /*0050*/  LDC R5, c[0x0][0x360] ;  /* 0x0000d800ff057b82 */ /* 0x000e700000000800 */
[----:B------:R-:W3:Y:S01]  /*0060*/  LDC.64 R2, c[0x0][0x380] ;  /* 0x0000e000ff027b82 */ /* 0x000ee20000000a00 */
[----:B0-----:R-:W-:Y:S01]  /*0070*/  LOP3.LUT R0, R4, 0xffff, RZ, 0xc0, !PT ;  /* 0x0000ffff04007812 */ /* 0x001fe200078ec0ff */
[----:B-1----:R-:W-:-:S04]  /*0080*/  IMAD R5, R5, UR6, R4 ;  /* 0x0000000605057c24 */ /* 0x002fc8000f8e0204 */
[----:B------:R-:W-:Y:S01]  /*0090*/  IMAD R0, R0, 0x5556, RZ ;  /* 0x0000555600007824 */ /* 0x000fe200078e02ff */
[----:B------:R-:W-:Y:S01]  /*00a0*/  MOV R7, R5 ;  /* 0x0000000500077202 */ /* 0x000fe20000000f00 */
[----:B---3--:R-:W-:-:S03]  /*00b0*/  IMAD.WIDE R2, R5, 0x4, R2 ;  /* 0x0000000405027825 */ /* 0x008fc600078e0202 */
[----:B------:R-:W-:-:S04]  /*00c0*/  SHF.R.U32.HI R0, RZ, 0x10, R0 ;  /* 0x00000010ff007819 */ /* 0x000fc80000011600 */
[----:B------:R-:W-:-:S05]  /*00d0*/  PRMT R0, R0, 0x9910, RZ ;  /* 0x0000991000007816 */ /* 0x000fca00000000ff */
[----:B------:R-:W-:-:S04]  /*00e0*/  IMAD R0, R0, 0x3, RZ ;  /* 0x0000000300007824 */ /* 0x000fc800078e02ff */
[----:B------:R-:W-:-:S05]  /*00f0*/  IMAD.MOV R0, RZ, RZ, -R0 ;  /* 0x000000ffff007224 */ /* 0x000fca00078e0a00 */
[----:B------:R-:W-:-:S05]  /*0100*/  PRMT R0, R0, 0x7710, RZ ;  /* 0x0000771000007816 */ /* 0x000fca00000000ff */
[----:B------:R-:W-:-:S05]  /*0110*/  IMAD.IADD R0, R0, 0x1, R4 ;  /* 0x0000000100007824 */ /* 0x000fca00078e0204 */
[----:B------:R-:W-:-:S04]  /*0120*/  PRMT R0, R0, 0x9910, RZ ;  /* 0x0000991000007816 */ /* 0x000fc800000000ff */
[----:B------:R-:W-:-:S13]  /*0130*/  ISETP.NE.AND P0, PT, R0, RZ, PT ;  /* 0x000000ff0000720c */ /* 0x000fda0003f05270 */
[----:B--2---:R-:W-:Y:S05]  /*0140*/  @!P0 BRA `(.L_x_1) ;  /* 0x00000000000c8947 */ /* 0x004fea0003800000 */
[----:B------:R-:W-:-:S13]  /*0150*/  ISETP.NE.AND P0, PT, R0, 0x1, PT ;  /* 0x000000010000780c */ /* 0x000fda0003f05270 */
[C---:B------:R-:W-:Y:S02]  /*0160*/  @!P0 IMAD.SHL.U32 R7, R5.reuse, 0x2, RZ ;  /* 0x0000000205078824 */ /* 0x040fe400078e00ff */
[----:B------:R-:W-:-:S07]  /*0170*/  @P0 IMAD R7, R5, 0x3, RZ ;  /* 0x0000000305070824 */ /* 0x000fce00078e02ff */
.L_x_1:
[----:B------:R-:W-:Y:S05]  /*0180*/  BSYNC.RECONVERGENT B0 ;  /* 0x0000000000007941 */ /* 0x000fea0003800200 */
.L_x_0:
[----:B------:R-:W-:Y:S01]  /*0190*/  STG.E desc[UR4][R2.64], R7 ;  /* 0x0000000702007986 */ /* 0x000fe2000c101904 */
[----:B------:R-:W-:Y:S05]  /*01a0*/  EXIT ;  /* 0x000000000000794d */ /* 0x000fea0003800000 */
.L_x_2:
[----:B------:R-:W-:-:S00]  /*01b0*/  BRA `(.L_x_2) ;  /* 0xfffffffc00fc7947 */ /* 0x000fc0000383ffff */
[----:B------:R-:W-:-:S00]  /*01c0*/  NOP ;  /* 0x0000000000007918 */ /* 0x000fc00000000000 */
        /* <DEDUP_REMOVED lines=11> */
.L_x_3:


//--------------------- .nv.shared.reserved.0     --------------------------
	.section	.nv.shared.reserved.0,"aw",@nobits
	.weak		__nv_reservedSMEM_offset_0_alias
	.size		__nv_reservedSMEM_offset_0_alias, 0, 64
	.other		__nv_reservedSMEM_offset_0_alias,@"STO_CUDA_RESERVED_SHARED STV_DEFAULT"
__nv_reservedSMEM_offset_0_alias:
	.zero		0
	.zero		64


//--------------------- .nv.constant0._Z21divergent_branch_demoPi --------------------------
	.section	.nv.constant0._Z21divergent_branch_demoPi,"a",@progbits
	.sectionflags	@""
	.align	4
.nv.constant0._Z21divergent_branch_demoPi:
	.zero		904


//--------------------- SYMBOLS --------------------------

	.type		.nv.reservedSmem.offset0,@object
	.size		.nv.reservedSmem.offset0,0x4
